	.headerflags	@"EF_CUDA_TEXMODE_UNIFIED EF_CUDA_64BIT_ADDRESS EF_CUDA_ACCELERATORS EF_CUDA_SM90 EF_CUDA_VIRTUAL_SM(EF_CUDA_SM90)"
	.elftype	@"ET_EXEC"


//--------------------- .nv.info                  --------------------------
	.section	.nv.info,"",@"SHT_CUDA_INFO"
	.align	4


	//----- nvinfo : EIATTR_REGCOUNT
	.align		4
        /*0000*/ 	.byte	0x04, 0x2f
        /*0002*/ 	.short	(.L_2 - .L_1)
	.align		4
.L_1:
        /*0004*/ 	.word	index@(triton_poi_fused_add_native_group_norm_relu_14)
        /*0008*/ 	.word	0x00000040


	//----- nvinfo : EIATTR_MIN_STACK_SIZE
	.align		4
.L_2:
        /*000c*/ 	.byte	0x04, 0x12
        /*000e*/ 	.short	(.L_4 - .L_3)
	.align		4
.L_3:
        /*0010*/ 	.word	index@(triton_poi_fused_add_native_group_norm_relu_14)
        /*0014*/ 	.word	0x00000000


	//----- nvinfo : EIATTR_FRAME_SIZE
	.align		4
.L_4:
        /*0018*/ 	.byte	0x04, 0x11
        /*001a*/ 	.short	(.L_6 - .L_5)
	.align		4
.L_5:
        /*001c*/ 	.word	index@(triton_poi_fused_add_native_group_norm_relu_14)
        /*0020*/ 	.word	0x00000000


	//----- nvinfo : EIATTR_MIN_STACK_SIZE
	.align		4
.L_6:
        /*0024*/ 	.byte	0x04, 0x12
        /*0026*/ 	.short	(.L_8 - .L_7)
	.align		4
.L_7:
        /*0028*/ 	.word	index@(triton_poi_fused_add_native_group_norm_relu_14)
        /*002c*/ 	.word	0x00000000
.L_8:


//--------------------- .nv.info.triton_poi_fused_add_native_group_norm_relu_14 --------------------------
	.section	.nv.info.triton_poi_fused_add_native_group_norm_relu_14,"",@"SHT_CUDA_INFO"
	.sectionflags	@""
	.align	4


	//----- nvinfo : EIATTR_CUDA_API_VERSION
	.align		4
        /*0000*/ 	.byte	0x04, 0x37
        /*0002*/ 	.short	(.L_10 - .L_9)
.L_9:
        /*0004*/ 	.word	0x0000007c


	//----- nvinfo : EIATTR_KPARAM_INFO
	.align		4
.L_10:
        /*0008*/ 	.byte	0x04, 0x17
        /*000a*/ 	.short	(.L_12 - .L_11)
.L_11:
        /*000c*/ 	.word	0x00000000
        /*0010*/ 	.short	0x0008
        /*0012*/ 	.short	0x003c
        /*0014*/ 	.byte	0x00, 0xf0, 0x11, 0x00


	//----- nvinfo : EIATTR_KPARAM_INFO
	.align		4
.L_12:
        /*0018*/ 	.byte	0x04, 0x17
        /*001a*/ 	.short	(.L_14 - .L_13)
.L_13:
        /*001c*/ 	.word	0x00000000
        /*0020*/ 	.short	0x0007
        /*0022*/ 	.short	0x0038
        /*0024*/ 	.byte	0x00, 0xf0, 0x11, 0x00


	//----- nvinfo : EIATTR_KPARAM_INFO
	.align		4
.L_14:
        /*0028*/ 	.byte	0x04, 0x17
        /*002a*/ 	.short	(.L_16 - .L_15)
.L_15:
        /*002c*/ 	.word	0x00000000
        /*0030*/ 	.short	0x0006
        /*0032*/ 	.short	0x0030
        /*0034*/ 	.byte	0x00, 0xf4, 0x21, 0x00


	//----- nvinfo : EIATTR_KPARAM_INFO
	.align		4
.L_16:
        /*0038*/ 	.byte	0x04, 0x17
        /*003a*/ 	.short	(.L_18 - .L_17)
.L_17:
        /*003c*/ 	.word	0x00000000
        /*0040*/ 	.short	0x0005
        /*0042*/ 	.short	0x0028
        /*0044*/ 	.byte	0x00, 0xf4, 0x21, 0x00


	//----- nvinfo : EIATTR_KPARAM_INFO
	.align		4
.L_18:
        /*0048*/ 	.byte	0x04, 0x17
        /*004a*/ 	.short	(.L_20 - .L_19)
.L_19:
        /*004c*/ 	.word	0x00000000
        /*0050*/ 	.short	0x0004
        /*0052*/ 	.short	0x0020
        /*0054*/ 	.byte	0x00, 0xf4, 0x21, 0x00


	//----- nvinfo : EIATTR_KPARAM_INFO
	.align		4
.L_20:
        /*0058*/ 	.byte	0x04, 0x17
        /*005a*/ 	.short	(.L_22 - .L_21)
.L_21:
        /*005c*/ 	.word	0x00000000
        /*0060*/ 	.short	0x0003
        /*0062*/ 	.short	0x0018
        /*0064*/ 	.byte	0x00, 0xf4, 0x21, 0x00


	//----- nvinfo : EIATTR_KPARAM_INFO
	.align		4
.L_22:
        /*0068*/ 	.byte	0x04, 0x17
        /*006a*/ 	.short	(.L_24 - .L_23)
.L_23:
        /*006c*/ 	.word	0x00000000
        /*0070*/ 	.short	0x0002
        /*0072*/ 	.short	0x0010
        /*0074*/ 	.byte	0x00, 0xf4, 0x21, 0x00


	//----- nvinfo : EIATTR_KPARAM_INFO
	.align		4
.L_24:
        /*0078*/ 	.byte	0x04, 0x17
        /*007a*/ 	.short	(.L_26 - .L_25)
.L_25:
        /*007c*/ 	.word	0x00000000
        /*0080*/ 	.short	0x0001
        /*0082*/ 	.short	0x0008
        /*0084*/ 	.byte	0x00, 0xf4, 0x21, 0x00


	//----- nvinfo : EIATTR_KPARAM_INFO
	.align		4
.L_26:
        /*0088*/ 	.byte	0x04, 0x17
        /*008a*/ 	.short	(.L_28 - .L_27)
.L_27:
        /*008c*/ 	.word	0x00000000
        /*0090*/ 	.short	0x0000
        /*0092*/ 	.short	0x0000
        /*0094*/ 	.byte	0x00, 0xf4, 0x21, 0x00


	//----- nvinfo : EIATTR_SPARSE_MMA_MASK
	.align		4
.L_28:
        /*0098*/ 	.byte	0x03, 0x50
        /*009a*/ 	.short	0x0000


	//----- nvinfo : EIATTR_MAXREG_COUNT
	.align		4
        /*009c*/ 	.byte	0x03, 0x1b
        /*009e*/ 	.short	0x00ff


	//----- nvinfo : EIATTR_EXIT_INSTR_OFFSETS
	.align		4
        /*00a0*/ 	.byte	0x04, 0x1c
        /*00a2*/ 	.short	(.L_30 - .L_29)


	//   ....[0]....
.L_29:
        /*00a4*/ 	.word	0x00001700


	//   ....[1]....
        /*00a8*/ 	.word	0x00001750


	//----- nvinfo : EIATTR_REQNTID
	.align		4
.L_30:
        /*00ac*/ 	.byte	0x04, 0x10
        /*00ae*/ 	.short	(.L_32 - .L_31)
.L_31:
        /*00b0*/ 	.word	0x00000100
        /*00b4*/ 	.word	0x00000001
        /*00b8*/ 	.word	0x00000001


	//----- nvinfo : EIATTR_CBANK_PARAM_SIZE
	.align		4
.L_32:
        /*00bc*/ 	.byte	0x03, 0x19
        /*00be*/ 	.short	0x0040


	//----- nvinfo : EIATTR_PARAM_CBANK
	.align		4
        /*00c0*/ 	.byte	0x04, 0x0a
        /*00c2*/ 	.short	(.L_34 - .L_33)
	.align		4
.L_33:
        /*00c4*/ 	.word	index@(.nv.constant0.triton_poi_fused_add_native_group_norm_relu_14)
        /*00c8*/ 	.short	0x0210
        /*00ca*/ 	.short	0x0040


	//----- nvinfo : EIATTR_SW_WAR
	.align		4
.L_34:
        /*00cc*/ 	.byte	0x04, 0x36
        /*00ce*/ 	.short	(.L_36 - .L_35)
.L_35:
        /*00d0*/ 	.word	0x00000008
.L_36:


//--------------------- .nv.callgraph             --------------------------
	.section	.nv.callgraph,"",@"SHT_CUDA_CALLGRAPH"
	.align	4
	.sectionentsize	8
	.align		4
        /*0000*/ 	.word	0x00000000
	.align		4
        /*0004*/ 	.word	0xffffffff
	.align		4
        /*0008*/ 	.word	0x00000000
	.align		4
        /*000c*/ 	.word	0xfffffffe
	.align		4
        /*0010*/ 	.word	0x00000000
	.align		4
        /*0014*/ 	.word	0xfffffffd
	.align		4
        /*0018*/ 	.word	0x00000000
	.align		4
        /*001c*/ 	.word	0xfffffffc


//--------------------- .nv.constant4             --------------------------
	.section	.nv.constant4,"a",@progbits
	.align	8
	.align		8
.nv.constant4:
        /*0000*/ 	.dword	_$_str


//--------------------- .text.triton_poi_fused_add_native_group_norm_relu_14 --------------------------
	.section	.text.triton_poi_fused_add_native_group_norm_relu_14,"ax",@progbits
	.sectionflags	@"SHF_BARRIERS=1"
	.align	128
        .global         triton_poi_fused_add_native_group_norm_relu_14
        .type           triton_poi_fused_add_native_group_norm_relu_14,@function
        .size           triton_poi_fused_add_native_group_norm_relu_14,(.L_x_1 - triton_poi_fused_add_native_group_norm_relu_14)
        .other          triton_poi_fused_add_native_group_norm_relu_14,@"STO_CUDA_ENTRY STV_DEFAULT"
triton_poi_fused_add_native_group_norm_relu_14:
.text.triton_poi_fused_add_native_group_norm_relu_14:
[----:B------:R-:W0:Y:S01]  /*0000*/  LDC R1, c[0x0][0x28] ;  /* 0x00000a00ff017b82 */ /* 0x000e220000000800 */
[----:B------:R-:W1:Y:S07]  /*0010*/  S2R R2, SR_TID.X ;  /* 0x0000000000027919 */ /* 0x000e6e0000002100 */
[----:B------:R-:W2:Y:S01]  /*0020*/  LDC.64 R12, c[0x0][0x218] ;  /* 0x00008600ff0c7b82 */ /* 0x000ea20000000a00 */
[----:B------:R-:W3:Y:S01]  /*0030*/  S2R R4, SR_CTAID.X ;  /* 0x0000000000047919 */ /* 0x000ee20000002500 */
[----:B------:R-:W4:Y:S06]  /*0040*/  S2R R0, SR_CTAID.Y ;  /* 0x0000000000007919 */ /* 0x000f2c0000002600 */
[----:B------:R-:W5:Y:S01]  /*0050*/  LDC.64 R24, c[0x0][0x220] ;  /* 0x00008800ff187b82 */ /* 0x000f620000000a00 */
[----:B------:R-:W-:Y:S01]  /*0060*/  ULDC.64 UR6, c[0x0][0x208] ;  /* 0x0000820000067ab9 */ /* 0x000fe20000000a00 */
[----:B------:R-:W-:Y:S01]  /*0070*/  IMAD.MOV.U32 R9, RZ, RZ, RZ ;  /* 0x000000ffff097224 */ /* 0x000fe200078e00ff */
[----:B------:R-:W-:-:S02]  /*0080*/  CS2R R18, SRZ ;  /* 0x0000000000127805 */ /* 0x000fc4000001ff00 */
[----:B-1----:R-:W-:Y:S01]  /*0090*/  SHF.R.U32.HI R5, RZ, 0x4, R2 ;  /* 0x00000004ff057819 */ /* 0x002fe20000011602 */
[----:B------:R-:W-:Y:S02]  /*00a0*/  IMAD.SHL.U32 R6, R2, 0x4, RZ ;  /* 0x0000000402067824 */ /* 0x000fe400078e00ff */
[----:B---3--:R-:W-:Y:S01]  /*00b0*/  IMAD.SHL.U32 R3, R4, 0x40, RZ ;  /* 0x0000004004037824 */ /* 0x008fe200078e00ff */
[----:B------:R-:W-:Y:S02]  /*00c0*/  SHF.R.S32.HI R7, RZ, 0x19, R4 ;  /* 0x00000019ff077819 */ /* 0x000fe40000011404 */
[----:B------:R-:W-:Y:S02]  /*00d0*/  SGXT.U32 R5, R5, 0x4 ;  /* 0x000000040505781a */ /* 0x000fe40000000000 */
[----:B----4-:R-:W-:Y:S02]  /*00e0*/  SHF.L.U32 R4, R0, 0x6, RZ ;  /* 0x0000000600047819 */ /* 0x010fe400000006ff */
[----:B------:R-:W-:-:S02]  /*00f0*/  SHF.R.S32.HI R0, RZ, 0x19, R0 ;  /* 0x00000019ff007819 */ /* 0x000fc40000011400 */
[----:B------:R-:W-:Y:S02]  /*0100*/  SGXT R7, R7, 0x1 ;  /* 0x000000010707781a */ /* 0x000fe40000000200 */
[----:B------:R-:W-:Y:S02]  /*0110*/  LOP3.LUT R6, R3, 0x3c, R6, 0xf8, !PT ;  /* 0x0000003c03067812 */ /* 0x000fe400078ef806 */
[----:B------:R-:W-:Y:S02]  /*0120*/  LOP3.LUT R55, R4, R5, RZ, 0xfc, !PT ;  /* 0x0000000504377212 */ /* 0x000fe400078efcff */
[----:B------:R-:W-:Y:S02]  /*0130*/  LOP3.LUT R51, R4, 0x10, R5, 0xfe, !PT ;  /* 0x0000001004337812 */ /* 0x000fe400078efe05 */
[----:B------:R-:W-:Y:S02]  /*0140*/  LOP3.LUT R39, R4, 0x20, R5, 0xfe, !PT ;  /* 0x0000002004277812 */ /* 0x000fe400078efe05 */
[----:B------:R-:W-:-:S02]  /*0150*/  SGXT R0, R0, 0x1 ;  /* 0x000000010000781a */ /* 0x000fc40000000200 */
[----:B------:R-:W-:Y:S02]  /*0160*/  LOP3.LUT R5, R4, 0x30, R5, 0xfe, !PT ;  /* 0x0000003004057812 */ /* 0x000fe400078efe05 */
[----:B------:R-:W-:Y:S02]  /*0170*/  LEA.HI R8, R7, R6, RZ, 0x3 ;  /* 0x0000000607087211 */ /* 0x000fe400078f18ff */
[C---:B------:R-:W-:Y:S02]  /*0180*/  LEA.HI R14, R0.reuse, R5, RZ, 0x8 ;  /* 0x00000005000e7211 */ /* 0x040fe400078f40ff */
[----:B------:R-:W-:Y:S02]  /*0190*/  SHF.R.S32.HI R17, RZ, 0x3, R8 ;  /* 0x00000003ff117819 */ /* 0x000fe40000011408 */
[C---:B------:R-:W-:Y:S02]  /*01a0*/  LEA.HI R8, R0.reuse, R51, RZ, 0x8 ;  /* 0x0000003300087211 */ /* 0x040fe400078f40ff */
[----:B------:R-:W-:-:S02]  /*01b0*/  LEA.HI R7, R0, R55, RZ, 0x8 ;  /* 0x0000003700077211 */ /* 0x000fc400078f40ff */
[----:B------:R-:W-:Y:S02]  /*01c0*/  LEA.HI R10, R0, R39, RZ, 0x8 ;  /* 0x00000027000a7211 */ /* 0x000fe400078f40ff */
[----:B------:R-:W-:Y:S02]  /*01d0*/  SHF.R.S32.HI R16, RZ, 0x8, R14 ;  /* 0x00000008ff107819 */ /* 0x000fe4000001140e */
[----:B------:R-:W-:Y:S02]  /*01e0*/  ISETP.GE.AND P0, PT, R6, 0x100, PT ;  /* 0x000001000600780c */ /* 0x000fe40003f06270 */
[----:B------:R-:W-:Y:S01]  /*01f0*/  SHF.R.S32.HI R8, RZ, 0x8, R8 ;  /* 0x00000008ff087819 */ /* 0x000fe20000011408 */
[----:B------:R-:W-:Y:S01]  /*0200*/  IMAD R45, R16, 0x20, R17 ;  /* 0x00000020102d7824 */ /* 0x000fe200078e0211 */
[----:B------:R-:W-:Y:S02]  /*0210*/  SHF.R.S32.HI R7, RZ, 0x8, R7 ;  /* 0x00000008ff077819 */ /* 0x000fe40000011407 */
[----:B------:R-:W-:Y:S01]  /*0220*/  SHF.R.S32.HI R11, RZ, 0x8, R10 ;  /* 0x00000008ff0b7819 */ /* 0x000fe2000001140a */
[--C-:B------:R-:W-:Y:S01]  /*0230*/  IMAD R31, R8, 0x20, R17.reuse ;  /* 0x00000020081f7824 */ /* 0x100fe200078e0211 */
[----:B------:R-:W-:Y:S01]  /*0240*/  CS2R R28, SRZ ;  /* 0x00000000001c7805 */ /* 0x000fe2000001ff00 */
[----:B------:R-:W-:Y:S01]  /*0250*/  IMAD R27, R7, 0x20, R17 ;  /* 0x00000020071b7824 */ /* 0x000fe200078e0211 */
[----:B------:R-:W-:-:S02]  /*0260*/  LEA R33, R11, R17, 0x5 ;  /* 0x000000110b217211 */ /* 0x000fc400078e28ff */
[----:B------:R-:W-:Y:S02]  /*0270*/  CS2R R48, SRZ ;  /* 0x0000000000307805 */ /* 0x000fe4000001ff00 */
[----:B------:R-:W-:Y:S01]  /*0280*/  CS2R R36, SRZ ;  /* 0x0000000000247805 */ /* 0x000fe2000001ff00 */
[----:B------:R-:W-:Y:S01]  /*0290*/  IMAD.MOV.U32 R8, RZ, RZ, RZ ;  /* 0x000000ffff087224 */ /* 0x000fe200078e00ff */
[----:B------:R-:W-:Y:S01]  /*02a0*/  HFMA2.MMA R7, -RZ, RZ, 0, 0 ;  /* 0x00000000ff077435 */ /* 0x000fe200000001ff */
[----:B--2---:R-:W-:-:S04]  /*02b0*/  IMAD.WIDE R16, R45, 0x4, R12 ;  /* 0x000000042d107825 */ /* 0x004fc800078e020c */
[----:B------:R-:W-:Y:S01]  /*02c0*/  IMAD.MOV.U32 R10, RZ, RZ, RZ ;  /* 0x000000ffff0a7224 */ /* 0x000fe200078e00ff */
[----:B------:R-:W2:Y:S01]  /*02d0*/  @!P0 LDG.E.EL R29, desc[UR6][R16.64] ;  /* 0x00000006101d8981 */ /* 0x000ea2000c2e1900 */
[----:B------:R-:W-:-:S03]  /*02e0*/  IMAD.WIDE R14, R27, 0x4, R12 ;  /* 0x000000041b0e7825 */ /* 0x000fc600078e020c */
[----:B------:R-:W3:Y:S04]  /*02f0*/  @!P0 LDG.E.EL R48, desc[UR6][R16.64] ;  /* 0x0000000610308981 */ /* 0x000ee8000c2e1900 */
[----:B------:R-:W4:Y:S04]  /*0300*/  @!P0 LDG.E.EL R37, desc[UR6][R16.64] ;  /* 0x0000000610258981 */ /* 0x000f28000c2e1900 */
[----:B------:R1:W2:Y:S01]  /*0310*/  @!P0 LDG.E.EL R8, desc[UR6][R16.64] ;  /* 0x0000000610088981 */ /* 0x0002a2000c2e1900 */
[----:B------:R-:W-:Y:S02]  /*0320*/  MOV R21, RZ ;  /* 0x000000ff00157202 */ /* 0x000fe40000000f00 */
[----:B------:R-:W-:Y:S01]  /*0330*/  CS2R R42, SRZ ;  /* 0x00000000002a7805 */ /* 0x000fe2000001ff00 */
[----:B------:R-:W2:Y:S01]  /*0340*/  @!P0 LDG.E.EL R9, desc[UR6][R14.64] ;  /* 0x000000060e098981 */ /* 0x000ea2000c2e1900 */
[----:B------:R-:W-:-:S02]  /*0350*/  CS2R R40, SRZ ;  /* 0x0000000000287805 */ /* 0x000fc4000001ff00 */
[----:B------:R-:W-:Y:S01]  /*0360*/  CS2R R34, SRZ ;  /* 0x0000000000227805 */ /* 0x000fe2000001ff00 */
[----:B------:R-:W2:Y:S01]  /*0370*/  @!P0 LDG.E.EL R18, desc[UR6][R14.64] ;  /* 0x000000060e128981 */ /* 0x000ea2000c2e1900 */
[----:B-1----:R-:W1:Y:S03]  /*0380*/  LDC.64 R16, c[0x0][0x210] ;  /* 0x00008400ff107b82 */ /* 0x002e660000000a00 */
[----:B------:R-:W2:Y:S01]  /*0390*/  @!P0 LDG.E.EL R7, desc[UR6][R14.64] ;  /* 0x000000060e078981 */ /* 0x000ea2000c2e1900 */
[----:B------:R-:W-:-:S03]  /*03a0*/  IMAD.MOV.U32 R11, RZ, RZ, RZ ;  /* 0x000000ffff0b7224 */ /* 0x000fc600078e00ff */
[----:B------:R5:W2:Y:S01]  /*03b0*/  @!P0 LDG.E.EL R10, desc[UR6][R14.64] ;  /* 0x000000060e0a8981 */ /* 0x000aa2000c2e1900 */
[----:B------:R-:W-:Y:S01]  /*03c0*/  IMAD.WIDE R22, R31, 0x4, R12 ;  /* 0x000000041f167825 */ /* 0x000fe200078e020c */
[----:B------:R-:W-:-:S03]  /*03d0*/  HFMA2.MMA R50, -RZ, RZ, 0, 0 ;  /* 0x00000000ff327435 */ /* 0x000fc600000001ff */
[----:B-----5:R-:W-:Y:S01]  /*03e0*/  IMAD.WIDE R26, R27, 0x4, R24 ;  /* 0x000000041b1a7825 */ /* 0x020fe200078e0218 */
[----:B------:R-:W5:Y:S03]  /*03f0*/  @!P0 LDG.E.EL R41, desc[UR6][R22.64] ;  /* 0x0000000616298981 */ /* 0x000f66000c2e1900 */
[----:B0-----:R-:W-:Y:S01]  /*0400*/  IMAD.WIDE R14, R33, 0x4, R12 ;  /* 0x00000004210e7825 */ /* 0x001fe200078e020c */
[----:B------:R-:W2:Y:S03]  /*0410*/  @!P0 LDG.E.EL R34, desc[UR6][R22.64] ;  /* 0x0000000616228981 */ /* 0x000ea6000c2e1900 */
[----:B------:R-:W-:Y:S01]  /*0420*/  IMAD.WIDE R12, R31, 0x4, R24 ;  /* 0x000000041f0c7825 */ /* 0x000fe200078e0218 */
[----:B------:R-:W2:Y:S01]  /*0430*/  @!P0 LDG.E.EL R21, desc[UR6][R14.64] ;  /* 0x000000060e158981 */ /* 0x000ea2000c2e1900 */
[----:B------:R-:W-:-:S03]  /*0440*/  CS2R R30, SRZ ;  /* 0x00000000001e7805 */ /* 0x000fc6000001ff00 */
[----:B------:R-:W2:Y:S01]  /*0450*/  @!P0 LDG.E.EL R28, desc[UR6][R14.64] ;  /* 0x000000060e1c8981 */ /* 0x000ea2000c2e1900 */
[----:B------:R-:W-:-:S03]  /*0460*/  IMAD.MOV.U32 R47, RZ, RZ, RZ ;  /* 0x000000ffff2f7224 */ /* 0x000fc600078e00ff */
[----:B------:R-:W2:Y:S01]  /*0470*/  @!P0 LDG.E.EL R43, desc[UR6][R14.64] ;  /* 0x000000060e2b8981 */ /* 0x000ea2000c2e1900 */
[----:B------:R-:W-:-:S03]  /*0480*/  IMAD.MOV.U32 R57, RZ, RZ, RZ ;  /* 0x000000ffff397224 */ /* 0x000fc600078e00ff */
[----:B------:R0:W2:Y:S01]  /*0490*/  @!P0 LDG.E.EL R42, desc[UR6][R14.64] ;  /* 0x000000060e2a8981 */ /* 0x0000a2000c2e1900 */
[----:B------:R-:W-:-:S03]  /*04a0*/  IMAD.MOV.U32 R53, RZ, RZ, RZ ;  /* 0x000000ffff357224 */ /* 0x000fc600078e00ff */
[----:B------:R-:W2:Y:S04]  /*04b0*/  @!P0 LDG.E.EL R11, desc[UR6][R22.64] ;  /* 0x00000006160b8981 */ /* 0x000ea8000c2e1900 */
[----:B------:R1:W2:Y:S01]  /*04c0*/  @!P0 LDG.E.EL R40, desc[UR6][R22.64] ;  /* 0x0000000616288981 */ /* 0x0002a2000c2e1900 */
[--C-:B0-----:R-:W-:Y:S01]  /*04d0*/  IMAD.WIDE R14, R33, 0x4, R24.reuse ;  /* 0x00000004210e7825 */ /* 0x101fe200078e0218 */
[----:B------:R-:W-:Y:S02]  /*04e0*/  CS2R R32, SRZ ;  /* 0x0000000000207805 */ /* 0x000fe4000001ff00 */
[----:B------:R-:W2:Y:S01]  /*04f0*/  @!P0 LDG.E.EL R47, desc[UR6][R12.64] ;  /* 0x000000060c2f8981 */ /* 0x000ea2000c2e1900 */
[----:B------:R-:W-:Y:S01]  /*0500*/  IMAD.WIDE R24, R45, 0x4, R24 ;  /* 0x000000042d187825 */ /* 0x000fe200078e0218 */
[----:B------:R-:W-:-:S02]  /*0510*/  MOV R45, RZ ;  /* 0x000000ff002d7202 */ /* 0x000fc40000000f00 */
[----:B------:R-:W2:Y:S01]  /*0520*/  @!P0 LDG.E.EL R57, desc[UR6][R12.64] ;  /* 0x000000060c398981 */ /* 0x000ea2000c2e1900 */
[----:B-1----:R-:W-:Y:S02]  /*0530*/  IMAD.MOV.U32 R23, RZ, RZ, RZ ;  /* 0x000000ffff177224 */ /* 0x002fe400078e00ff */
[----:B------:R-:W-:Y:S01]  /*0540*/  IMAD R5, R5, 0x100, R6 ;  /* 0x0000010005057824 */ /* 0x000fe200078e0206 */
[----:B------:R-:W2:Y:S04]  /*0550*/  @!P0 LDG.E.EL R33, desc[UR6][R12.64] ;  /* 0x000000060c218981 */ /* 0x000ea8000c2e1900 */
[----:B------:R0:W2:Y:S04]  /*0560*/  @!P0 LDG.E.EL R45, desc[UR6][R12.64] ;  /* 0x000000060c2d8981 */ /* 0x0000a8000c2e1900 */
[----:B------:R-:W2:Y:S04]  /*0570*/  @!P0 LDG.E.EL R23, desc[UR6][R14.64] ;  /* 0x000000060e178981 */ /* 0x000ea8000c2e1900 */
[----:B------:R-:W2:Y:S01]  /*0580*/  @!P0 LDG.E.EL R30, desc[UR6][R14.64] ;  /* 0x000000060e1e8981 */ /* 0x000ea2000c2e1900 */
[----:B0-----:R-:W-:-:S03]  /*0590*/  CS2R R12, SRZ ;  /* 0x00000000000c7805 */ /* 0x001fc6000001ff00 */
[----:B------:R-:W2:Y:S04]  /*05a0*/  @!P0 LDG.E.EL R32, desc[UR6][R14.64] ;  /* 0x000000060e208981 */ /* 0x000ea8000c2e1900 */
[----:B------:R0:W2:Y:S04]  /*05b0*/  @!P0 LDG.E.EL R31, desc[UR6][R14.64] ;  /* 0x000000060e1f8981 */ /* 0x0000a8000c2e1900 */
[----:B------:R-:W2:Y:S04]  /*05c0*/  @!P0 LDG.E.EL R53, desc[UR6][R26.64] ;  /* 0x000000061a358981 */ /* 0x000ea8000c2e1900 */
[----:B------:R-:W2:Y:S01]  /*05d0*/  @!P0 LDG.E.EL R35, desc[UR6][R26.64] ;  /* 0x000000061a238981 */ /* 0x000ea2000c2e1900 */
[----:B0-----:R-:W-:-:S03]  /*05e0*/  CS2R R14, SRZ ;  /* 0x00000000000e7805 */ /* 0x001fc6000001ff00 */
[----:B------:R-:W2:Y:S04]  /*05f0*/  @!P0 LDG.E.EL R50, desc[UR6][R26.64] ;  /* 0x000000061a328981 */ /* 0x000ea8000c2e1900 */
[----:B------:R0:W2:Y:S01]  /*0600*/  @!P0 LDG.E.EL R19, desc[UR6][R26.64] ;  /* 0x000000061a138981 */ /* 0x0000a2000c2e1900 */
[----:B------:R-:W-:Y:S01]  /*0610*/  HFMA2.MMA R59, -RZ, RZ, 0, 0 ;  /* 0x00000000ff3b7435 */ /* 0x000fe200000001ff */
[----:B------:R-:W-:Y:S02]  /*0620*/  IMAD.MOV.U32 R54, RZ, RZ, RZ ;  /* 0x000000ffff367224 */ /* 0x000fe400078e00ff */
[----:B------:R-:W-:Y:S01]  /*0630*/  IMAD.MOV.U32 R61, RZ, RZ, RZ ;  /* 0x000000ffff3d7224 */ /* 0x000fe200078e00ff */
[----:B------:R-:W-:Y:S01]  /*0640*/  LEA R55, R55, R6, 0x8 ;  /* 0x0000000637377211 */ /* 0x000fe200078e40ff */
[----:B------:R-:W-:Y:S01]  /*0650*/  IMAD R51, R51, 0x100, R6 ;  /* 0x0000010033337824 */ /* 0x000fe200078e0206 */
[----:B------:R-:W2:Y:S01]  /*0660*/  @!P0 LDG.E.EL R49, desc[UR6][R24.64] ;  /* 0x0000000618318981 */ /* 0x000ea2000c2e1900 */
[----:B0-----:R-:W-:-:S03]  /*0670*/  IMAD.WIDE R26, R5, 0x4, R16 ;  /* 0x00000004051a7825 */ /* 0x001fc600078e0210 */
[----:B------:R-:W2:Y:S04]  /*0680*/  @!P0 LDG.E.EL R54, desc[UR6][R24.64] ;  /* 0x0000000618368981 */ /* 0x000ea8000c2e1900 */
[----:B------:R-:W4:Y:S01]  /*0690*/  @!P0 LDG.E.EL.128 R12, desc[UR6][R26.64] ;  /* 0x000000061a0c8981 */ /* 0x000f22000c2e1d00 */
[----:B------:R-:W-:Y:S01]  /*06a0*/  IMAD R6, R39, 0x100, R6 ;  /* 0x0000010027067824 */ /* 0x000fe200078e0206 */
[----:B------:R-:W-:Y:S02]  /*06b0*/  CS2R R38, SRZ ;  /* 0x0000000000267805 */ /* 0x000fe4000001ff00 */
[----:B------:R-:W2:Y:S04]  /*06c0*/  @!P0 LDG.E.EL R59, desc[UR6][R24.64] ;  /* 0x00000006183b8981 */ /* 0x000ea8000c2e1900 */
[----:B------:R0:W2:Y:S02]  /*06d0*/  @!P0 LDG.E.EL R61, desc[UR6][R24.64] ;  /* 0x00000006183d8981 */ /* 0x0000a4000c2e1900 */
[----:B0-----:R-:W-:-:S04]  /*06e0*/  IMAD.WIDE R24, R6, 0x4, R16 ;  /* 0x0000000406187825 */ /* 0x001fc800078e0210 */
[----:B----4-:R-:W-:Y:S01]  /*06f0*/  FADD R20, -R37, R14 ;  /* 0x0000000e25147221 */ /* 0x010fe20000000100 */
[----:B------:R-:W-:-:S06]  /*0700*/  MOV R37, RZ ;  /* 0x000000ff00257202 */ /* 0x000fcc0000000f00 */
[----:B------:R0:W4:Y:S01]  /*0710*/  @!P0 LDG.E.EL.128 R36, desc[UR6][R24.64] ;  /* 0x0000000618248981 */ /* 0x000122000c2e1d00 */
[----:B--2---:R-:W-:Y:S01]  /*0720*/  FADD R22, -R29, R12 ;  /* 0x0000000c1d167221 */ /* 0x004fe20000000100 */
[----:B------:R-:W-:Y:S01]  /*0730*/  CS2R R26, SRZ ;  /* 0x00000000001a7805 */ /* 0x000fe2000001ff00 */
[----:B------:R-:W-:Y:S01]  /*0740*/  FADD R8, -R8, R15 ;  /* 0x0000000f08087221 */ /* 0x000fe20000000100 */
[----:B---3--:R-:W-:Y:S01]  /*0750*/  FADD R48, -R48, R13 ;  /* 0x0000000d30307221 */ /* 0x008fe20000000100 */
[----:B------:R-:W-:Y:S02]  /*0760*/  CS2R R12, SRZ ;  /* 0x00000000000c7805 */ /* 0x000fe4000001ff00 */
[----:B------:R-:W-:Y:S02]  /*0770*/  CS2R R14, SRZ ;  /* 0x00000000000e7805 */ /* 0x000fe4000001ff00 */
[----:B0-----:R-:W-:Y:S01]  /*0780*/  CS2R R24, SRZ ;  /* 0x0000000000187805 */ /* 0x001fe2000001ff00 */
[----:B----4-:R-:W-:Y:S01]  /*0790*/  FADD R37, -R28, R37 ;  /* 0x000000251c257221 */ /* 0x010fe20000000100 */
[----:B------:R-:W-:-:S04]  /*07a0*/  IMAD.WIDE R28, R51, 0x4, R16 ;  /* 0x00000004331c7825 */ /* 0x000fc800078e0210 */
[----:B------:R-:W-:Y:S01]  /*07b0*/  IMAD.WIDE R16, R55, 0x4, R16 ;  /* 0x0000000437107825 */ /* 0x000fe200078e0210 */
[----:B------:R-:W2:Y:S04]  /*07c0*/  @!P0 LDG.E.EL.128 R12, desc[UR6][R28.64] ;  /* 0x000000061c0c8981 */ /* 0x000ea8000c2e1d00 */
[----:B------:R0:W3:Y:S01]  /*07d0*/  @!P0 LDG.E.EL.128 R24, desc[UR6][R16.64] ;  /* 0x0000000610188981 */ /* 0x0000e2000c2e1d00 */
[----:B------:R-:W-:-:S04]  /*07e0*/  IMAD.MOV.U32 R60, RZ, RZ, 0x3a000000 ;  /* 0x3a000000ff3c7424 */ /* 0x000fc800078e00ff */
[-C--:B------:R-:W-:Y:S01]  /*07f0*/  FFMA R61, R61, R60.reuse, 9.9999997473787516356e-06 ;  /* 0x3727c5ac3d3d7423 */ /* 0x080fe2000000003c */
[-C--:B------:R-:W-:Y:S01]  /*0800*/  FFMA R57, R57, R60.reuse, 9.9999997473787516356e-06 ;  /* 0x3727c5ac39397423 */ /* 0x080fe2000000003c */
[----:B------:R-:W-:Y:S01]  /*0810*/  FFMA R30, R30, R60, 9.9999997473787516356e-06 ;  /* 0x3727c5ac1e1e7423 */ /* 0x000fe2000000003c */
[----:B0-----:R-:W0:Y:S03]  /*0820*/  LDC.64 R16, c[0x0][0x228] ;  /* 0x00008a00ff107b82 */ /* 0x001e260000000a00 */
[----:B------:R-:W1:Y:S08]  /*0830*/  MUFU.RSQ R61, R61 ;  /* 0x0000003d003d7308 */ /* 0x000e700000001400 */
[----:B------:R-:W-:Y:S01]  /*0840*/  MUFU.RSQ R56, R57 ;  /* 0x0000003900387308 */ /* 0x000fe20000001400 */
[----:B------:R-:W-:-:S07]  /*0850*/  FADD R39, -R42, R39 ;  /* 0x000000272a277221 */ /* 0x000fce0000000100 */
[----:B------:R-:W4:Y:S01]  /*0860*/  MUFU.RSQ R30, R30 ;  /* 0x0000001e001e7308 */ /* 0x000f220000001400 */
[----:B-1----:R-:W-:Y:S01]  /*0870*/  FMUL R42, R61, R8 ;  /* 0x000000083d2a7220 */ /* 0x002fe20000400000 */
[----:B------:R-:W-:Y:S02]  /*0880*/  IMAD.SHL.U32 R8, R2, 0x4, RZ ;  /* 0x0000000402087824 */ /* 0x000fe400078e00ff */
[-C--:B------:R-:W-:Y:S01]  /*0890*/  FFMA R31, R31, R60.reuse, 9.9999997473787516356e-06 ;  /* 0x3727c5ac1f1f7423 */ /* 0x080fe2000000003c */
[----:B------:R-:W-:Y:S01]  /*08a0*/  CS2R R28, SRZ ;  /* 0x00000000001c7805 */ /* 0x000fe2000001ff00 */
[----:B----4-:R-:W-:Y:S01]  /*08b0*/  FMUL R52, R30, R37 ;  /* 0x000000251e347220 */ /* 0x010fe20000400000 */
[----:B--2---:R-:W-:Y:S01]  /*08c0*/  FADD R13, -R34, R13 ;  /* 0x0000000d220d7221 */ /* 0x004fe20000000100 */
[----:B---3--:R-:W-:Y:S01]  /*08d0*/  FADD R10, -R10, R27 ;  /* 0x0000001b0a0a7221 */ /* 0x008fe20000000100 */
[----:B------:R-:W-:Y:S01]  /*08e0*/  FADD R27, -R18, R25 ;  /* 0x00000019121b7221 */ /* 0x000fe20000000100 */
[----:B------:R-:W-:-:S02]  /*08f0*/  FFMA R18, R35, R60, 9.9999997473787516356e-06 ;  /* 0x3727c5ac23127423 */ /* 0x000fc4000000003c */
[----:B------:R-:W1:Y:S04]  /*0900*/  LDC.64 R34, c[0x0][0x230] ;  /* 0x00008c00ff227b82 */ /* 0x000e680000000a00 */
[----:B------:R-:W2:Y:S01]  /*0910*/  MUFU.RSQ R18, R18 ;  /* 0x0000001200127308 */ /* 0x000ea20000001400 */
[----:B------:R-:W-:Y:S01]  /*0920*/  FMUL R56, R56, R13 ;  /* 0x0000000d38387220 */ /* 0x000fe20000400000 */
[----:B------:R-:W-:Y:S01]  /*0930*/  LOP3.LUT R13, R3, 0x3c, R8, 0xf8, !PT ;  /* 0x0000003c030d7812 */ /* 0x000fe200078ef808 */
[----:B------:R-:W-:-:S05]  /*0940*/  FADD R15, -R40, R15 ;  /* 0x0000000f280f7221 */ /* 0x000fca0000000100 */
[----:B------:R3:W-:Y:S01]  /*0950*/  MUFU.RSQ R40, R31 ;  /* 0x0000001f00287308 */ /* 0x0007e20000001400 */
[----:B0-----:R-:W-:-:S04]  /*0960*/  IMAD.WIDE R16, R13, 0x4, R16 ;  /* 0x000000040d107825 */ /* 0x001fc800078e0210 */
[----:B------:R-:W-:Y:S01]  /*0970*/  FFMA R25, R19, R60, 9.9999997473787516356e-06 ;  /* 0x3727c5ac13197423 */ /* 0x000fe2000000003c */
[----:B---3--:R-:W-:Y:S01]  /*0980*/  CS2R R30, SRZ ;  /* 0x00000000001e7805 */ /* 0x008fe2000001ff00 */
[----:B--2---:R-:W-:Y:S01]  /*0990*/  FMUL R58, R18, R27 ;  /* 0x0000001b123a7220 */ /* 0x004fe20000400000 */
[----:B------:R-:W-:Y:S01]  /*09a0*/  CS2R R18, SRZ ;  /* 0x0000000000127805 */ /* 0x000fe2000001ff00 */
[----:B-1----:R-:W-:-:S03]  /*09b0*/  IMAD.WIDE R34, R13, 0x4, R34 ;  /* 0x000000040d227825 */ /* 0x002fc600078e0222 */
[----:B------:R0:W2:Y:S02]  /*09c0*/  @!P0 LDG.E.EL.128 R28, desc[UR6][R16.64] ;  /* 0x00000006101c8981 */ /* 0x0000a4000c2e1d00 */
[----:B0-----:R-:W-:-:S06]  /*09d0*/  CS2R R16, SRZ ;  /* 0x0000000000107805 */ /* 0x001fcc000001ff00 */
[----:B------:R0:W2:Y:S01]  /*09e0*/  @!P0 LDG.E.EL.128 R16, desc[UR6][R34.64] ;  /* 0x0000000622108981 */ /* 0x0000a2000c2e1d00 */
[-C--:B------:R-:W-:Y:S01]  /*09f0*/  FFMA R45, R45, R60.reuse, 9.9999997473787516356e-06 ;  /* 0x3727c5ac2d2d7423 */ /* 0x080fe2000000003c */
[----:B------:R-:W1:Y:S08]  /*0a00*/  MUFU.RSQ R25, R25 ;  /* 0x0000001900197308 */ /* 0x000e700000001400 */
[----:B------:R-:W3:Y:S01]  /*0a10*/  MUFU.RSQ R44, R45 ;  /* 0x0000002d002c7308 */ /* 0x000ee20000001400 */
[----:B------:R-:W-:Y:S01]  /*0a20*/  FFMA R13, R23, R60, 9.9999997473787516356e-06 ;  /* 0x3727c5ac170d7423 */ /* 0x000fe2000000003c */
[----:B-1----:R-:W-:Y:S01]  /*0a30*/  FMUL R46, R25, R10 ;  /* 0x0000000a192e7220 */ /* 0x002fe20000400000 */
[----:B---3--:R-:W-:-:S05]  /*0a40*/  FMUL R44, R44, R15 ;  /* 0x0000000f2c2c7220 */ /* 0x008fca0000400000 */
[----:B------:R-:W-:Y:S01]  /*0a50*/  MUFU.RSQ R13, R13 ;  /* 0x0000000d000d7308 */ /* 0x000fe20000001400 */
[-C--:B------:R-:W-:Y:S01]  /*0a60*/  FFMA R59, R59, R60.reuse, 9.9999997473787516356e-06 ;  /* 0x3727c5ac3b3b7423 */ /* 0x080fe2000000003c */
[----:B------:R-:W-:Y:S01]  /*0a70*/  FMUL R40, R40, R39 ;  /* 0x0000002728287220 */ /* 0x000fe20000400000 */
[----:B------:R-:W-:Y:S01]  /*0a80*/  FADD R36, -R21, R36 ;  /* 0x0000002415247221 */ /* 0x000fe20000000100 */
[----:B------:R-:W-:Y:S01]  /*0a90*/  FFMA R25, R47, R60, 9.9999997473787516356e-06 ;  /* 0x3727c5ac2f197423 */ /* 0x000fe2000000003c */
[----:B-----5:R-:W-:-:S03]  /*0aa0*/  FADD R47, -R41, R12 ;  /* 0x0000000c292f7221 */ /* 0x020fc60000000100 */
[----:B------:R-:W1:Y:S01]  /*0ab0*/  MUFU.RSQ R59, R59 ;  /* 0x0000003b003b7308 */ /* 0x000e620000001400 */
[-C--:B------:R-:W-:Y:S01]  /*0ac0*/  FFMA R49, R49, R60.reuse, 9.9999997473787516356e-06 ;  /* 0x3727c5ac31317423 */ /* 0x080fe2000000003c */
[----:B------:R-:W3:Y:S01]  /*0ad0*/  S2UR UR5, SR_CgaCtaId ;  /* 0x00000000000579c3 */ /* 0x000ee20000008800 */
[-C--:B------:R-:W-:Y:S01]  /*0ae0*/  FFMA R54, R54, R60.reuse, 9.9999997473787516356e-06 ;  /* 0x3727c5ac36367423 */ /* 0x080fe2000000003c */
[----:B------:R-:W-:Y:S01]  /*0af0*/  FFMA R15, R53, R60, 9.9999997473787516356e-06 ;  /* 0x3727c5ac350f7423 */ /* 0x000fe2000000003c */
[----:B-1----:R-:W-:-:S03]  /*0b00*/  FMUL R48, R59, R48 ;  /* 0x000000303b307220 */ /* 0x002fc60000400000 */
[----:B------:R-:W1:Y:S01]  /*0b10*/  MUFU.RSQ R27, R54 ;  /* 0x00000036001b7308 */ /* 0x000e620000001400 */
[----:B0-----:R-:W-:Y:S01]  /*0b20*/  CS2R R34, SRZ ;  /* 0x0000000000227805 */ /* 0x001fe2000001ff00 */
[----:B------:R-:W-:-:S06]  /*0b30*/  IMAD.MOV.U32 R37, RZ, RZ, RZ ;  /* 0x000000ffff257224 */ /* 0x000fcc00078e00ff */
[----:B------:R-:W-:Y:S01]  /*0b40*/  MUFU.RSQ R25, R25 ;  /* 0x0000001900197308 */ /* 0x000fe20000001400 */
[----:B------:R-:W-:Y:S01]  /*0b50*/  UMOV UR4, 0x400 ;  /* 0x0000040000047882 */ /* 0x000fe20000000000 */
[----:B------:R-:W-:Y:S01]  /*0b60*/  IMAD.MOV.U32 R21, RZ, RZ, RZ ;  /* 0x000000ffff157224 */ /* 0x000fe200078e00ff */
[----:B------:R-:W-:Y:S01]  /*0b70*/  MOV R23, RZ ;  /* 0x000000ff00177202 */ /* 0x000fe20000000f00 */
[----:B---3--:R-:W-:Y:S01]  /*0b80*/  UPRMT UR4, UR5, 0x654, UR4 ;  /* 0x0000065405047896 */ /* 0x008fe20008000004 */
[----:B-1----:R-:W-:-:S03]  /*0b90*/  FMUL R27, R27, R22 ;  /* 0x000000161b1b7220 */ /* 0x002fc60000400000 */
[----:B------:R-:W-:Y:S01]  /*0ba0*/  MUFU.RSQ R15, R15 ;  /* 0x0000000f000f7308 */ /* 0x000fe20000001400 */
[----:B------:R-:W-:Y:S02]  /*0bb0*/  IMAD.MOV.U32 R22, RZ, RZ, RZ ;  /* 0x000000ffff167224 */ /* 0x000fe400078e00ff */
[-CC-:B--2---:R-:W-:Y:S01]  /*0bc0*/  FFMA R10, R42, R31.reuse, R19.reuse ;  /* 0x0000001f2a0a7223 */ /* 0x184fe20000000013 */
[-CC-:B------:R-:W-:Y:S02]  /*0bd0*/  FFMA R42, R44, R31.reuse, R19.reuse ;  /* 0x0000001f2c2a7223 */ /* 0x180fe40000000013 */
[----:B------:R-:W0:Y:S01]  /*0be0*/  LDC.64 R44, c[0x0][0x238] ;  /* 0x00008e00ff2c7b82 */ /* 0x000e220000000a00 */
[-CC-:B------:R-:W-:Y:S01]  /*0bf0*/  FFMA R40, R40, R31.reuse, R19.reuse ;  /* 0x0000001f28287223 */ /* 0x180fe20000000013 */
[----:B------:R-:W-:Y:S01]  /*0c00*/  FFMA R46, R46, R31, R19 ;  /* 0x0000001f2e2e7223 */ /* 0x000fe20000000013 */
[----:B------:R-:W-:Y:S01]  /*0c10*/  FMUL R31, R13, R36 ;  /* 0x000000240d1f7220 */ /* 0x000fe20000400000 */
[-CC-:B------:R-:W-:Y:S01]  /*0c20*/  FFMA R48, R48, R29.reuse, R17.reuse ;  /* 0x0000001d30307223 */ /* 0x180fe20000000011 */
[-CC-:B------:R-:W-:Y:S01]  /*0c30*/  FFMA R52, R52, R29.reuse, R17.reuse ;  /* 0x0000001d34347223 */ /* 0x180fe20000000011 */
[-CC-:B------:R-:W-:Y:S01]  /*0c40*/  FFMA R56, R56, R29.reuse, R17.reuse ;  /* 0x0000001d38387223 */ /* 0x180fe20000000011 */
[----:B------:R-:W-:Y:S01]  /*0c50*/  FFMA R58, R58, R29, R17 ;  /* 0x0000001d3a3a7223 */ /* 0x000fe20000000011 */
[----:B0-----:R-:W-:-:S02]  /*0c60*/  IMAD.WIDE R12, R6, 0x4, R44 ;  /* 0x00000004060c7825 */ /* 0x001fc400078e022c */
[----:B------:R-:W0:Y:S01]  /*0c70*/  S2R R6, SR_TID.X ;  /* 0x0000000000067919 */ /* 0x000e220000002100 */
[----:B------:R-:W1:Y:S01]  /*0c80*/  MUFU.RSQ R29, R49 ;  /* 0x00000031001d7308 */ /* 0x000e620000001400 */
[-C--:B------:R-:W-:Y:S01]  /*0c90*/  FFMA R17, R50, R60.reuse, 9.9999997473787516356e-06 ;  /* 0x3727c5ac32117423 */ /* 0x080fe2000000003c */
[-C--:B------:R-:W-:Y:S01]  /*0ca0*/  FFMA R19, R33, R60.reuse, 9.9999997473787516356e-06 ;  /* 0x3727c5ac21137423 */ /* 0x080fe2000000003c */
[----:B------:R-:W-:Y:S01]  /*0cb0*/  FFMA R60, R32, R60, 9.9999997473787516356e-06 ;  /* 0x3727c5ac203c7423 */ /* 0x000fe2000000003c */
[----:B------:R-:W-:Y:S01]  /*0cc0*/  CS2R R32, SRZ ;  /* 0x0000000000207805 */ /* 0x000fe2000001ff00 */
[----:B------:R-:W-:-:S05]  /*0cd0*/  IMAD.WIDE R54, R55, 0x4, R44 ;  /* 0x0000000437367825 */ /* 0x000fca00078e022c */
[----:B------:R2:W3:Y:S01]  /*0ce0*/  @!P0 LDG.E.EL.128 R32, desc[UR6][R54.64] ;  /* 0x0000000636208981 */ /* 0x0004e2000c2e1d00 */
[----:B------:R-:W-:Y:S02]  /*0cf0*/  IMAD.MOV.U32 R36, RZ, RZ, RZ ;  /* 0x000000ffff247224 */ /* 0x000fe400078e00ff */
[----:B-1----:R-:W-:Y:S01]  /*0d00*/  FMUL R29, R29, R20 ;  /* 0x000000141d1d7220 */ /* 0x002fe20000400000 */
[----:B------:R-:W-:Y:S01]  /*0d10*/  HFMA2.MMA R20, -RZ, RZ, 0, 0 ;  /* 0x00000000ff147435 */ /* 0x000fe200000001ff */
[----:B--2---:R-:W-:Y:S01]  /*0d20*/  FADD R54, -R43, R38 ;  /* 0x000000262b367221 */ /* 0x004fe20000000100 */
[----:B------:R-:W-:Y:S01]  /*0d30*/  FADD R43, -R11, R14 ;  /* 0x0000000e0b2b7221 */ /* 0x000fe20000000100 */
[----:B------:R-:W-:Y:S01]  /*0d40*/  CS2R R38, SRZ ;  /* 0x0000000000267805 */ /* 0x000fe2000001ff00 */
[----:B------:R-:W-:Y:S01]  /*0d50*/  FADD R14, -R9, R24 ;  /* 0x00000018090e7221 */ /* 0x000fe20000000100 */
[----:B------:R-:W-:-:S04]  /*0d60*/  IMAD.WIDE R50, R51, 0x4, R44 ;  /* 0x0000000433327825 */ /* 0x000fc800078e022c */
[----:B------:R-:W-:Y:S01]  /*0d70*/  FMUL R11, R25, R47 ;  /* 0x0000002f190b7220 */ /* 0x000fe20000400000 */
[----:B------:R1:W2:Y:S01]  /*0d80*/  @!P0 LDG.E.EL.128 R36, desc[UR6][R12.64] ;  /* 0x000000060c248981 */ /* 0x0002a2000c2e1d00 */
[----:B0-----:R-:W-:-:S03]  /*0d90*/  SHF.L.U32 R9, R6, 0x8, RZ ;  /* 0x0000000806097819 */ /* 0x001fc600000006ff */
[----:B------:R0:W4:Y:S01]  /*0da0*/  @!P0 LDG.E.EL.128 R20, desc[UR6][R50.64] ;  /* 0x0000000632148981 */ /* 0x000122000c2e1d00 */
[----:B------:R-:W-:Y:S02]  /*0db0*/  SHF.R.U32.HI R24, RZ, 0x4, R6 ;  /* 0x00000004ff187819 */ /* 0x000fe40000011606 */
[----:B------:R-:W-:Y:S02]  /*0dc0*/  LOP3.LUT R9, R9, 0xf00, RZ, 0xc0, !PT ;  /* 0x00000f0009097812 */ /* 0x000fe400078ec0ff */
[----:B-1----:R-:W-:Y:S02]  /*0dd0*/  SGXT.U32 R12, R24, 0x4 ;  /* 0x00000004180c781a */ /* 0x002fe40000000000 */
[C---:B------:R-:W-:Y:S02]  /*0de0*/  LOP3.LUT R24, R9.reuse, 0x80, RZ, 0xfc, !PT ;  /* 0x0000008009187812 */ /* 0x040fe400078efcff */
[C---:B------:R-:W-:Y:S02]  /*0df0*/  LOP3.LUT R13, R9.reuse, 0x40, RZ, 0xfc, !PT ;  /* 0x00000040090d7812 */ /* 0x040fe400078efcff */
[----:B------:R-:W-:-:S02]  /*0e00*/  LOP3.LUT R47, R9, 0xc0, RZ, 0xfc, !PT ;  /* 0x000000c0092f7812 */ /* 0x000fc400078efcff */
[C---:B------:R-:W-:Y:S02]  /*0e10*/  LOP3.LUT R12, R9.reuse, R12, RZ, 0xfc, !PT ;  /* 0x0000000c090c7212 */ /* 0x040fe400078efcff */
[----:B------:R-:W-:Y:S02]  /*0e20*/  LEA.HI R9, R9, UR4, RZ, 0x1e ;  /* 0x0000000409097c11 */ /* 0x000fe4000f8ff0ff */
[----:B------:R-:W-:Y:S02]  /*0e30*/  LEA.HI R25, R24, UR4, RZ, 0x1e ;  /* 0x0000000418197c11 */ /* 0x000fe4000f8ff0ff */
[----:B------:R-:W-:Y:S02]  /*0e40*/  LEA.HI R13, R13, UR4, RZ, 0x1e ;  /* 0x000000040d0d7c11 */ /* 0x000fe4000f8ff0ff */
[----:B------:R-:W-:Y:S01]  /*0e50*/  LEA.HI R49, R47, UR4, RZ, 0x1e ;  /* 0x000000042f317c11 */ /* 0x000fe2000f8ff0ff */
[C---:B------:R-:W-:Y:S02]  /*0e60*/  IMAD R24, R12.reuse, 0x4, R9 ;  /* 0x000000040c187824 */ /* 0x040fe400078e0209 */
[----:B0-----:R-:W-:Y:S01]  /*0e70*/  FADD R50, -R7, R26 ;  /* 0x0000001a07327221 */ /* 0x001fe20000000100 */
[C---:B------:R-:W-:Y:S01]  /*0e80*/  LEA R47, R12.reuse, R13, 0x2 ;  /* 0x0000000d0c2f7211 */ /* 0x040fe200078e10ff */
[C---:B------:R-:W-:Y:S01]  /*0e90*/  IMAD R25, R12.reuse, 0x4, R25 ;  /* 0x000000040c197824 */ /* 0x040fe200078e0219 */
[----:B------:R-:W-:Y:S01]  /*0ea0*/  LEA R9, R12, R49, 0x2 ;  /* 0x000000310c097211 */ /* 0x000fe200078e10ff */
[----:B------:R-:W-:Y:S01]  /*0eb0*/  FMUL R7, R15, R14 ;  /* 0x0000000e0f077220 */ /* 0x000fe20000400000 */
[----:B------:R-:W-:-:S02]  /*0ec0*/  CS2R R12, SRZ ;  /* 0x00000000000c7805 */ /* 0x000fc4000001ff00 */
[----:B------:R-:W-:Y:S01]  /*0ed0*/  CS2R R14, SRZ ;  /* 0x00000000000e7805 */ /* 0x000fe2000001ff00 */
[----:B------:R-:W-:-:S05]  /*0ee0*/  IMAD.WIDE R44, R5, 0x4, R44 ;  /* 0x00000004052c7825 */ /* 0x000fca00078e022c */
[----:B------:R-:W5:Y:S01]  /*0ef0*/  @!P0 LDG.E.EL.128 R12, desc[UR6][R44.64] ;  /* 0x000000062c0c8981 */ /* 0x000f62000c2e1d00 */
[----:B------:R-:W0:Y:S08]  /*0f00*/  MUFU.RSQ R17, R17 ;  /* 0x0000001100117308 */ /* 0x000e300000001400 */
[----:B------:R-:W1:Y:S08]  /*0f10*/  MUFU.RSQ R41, R60 ;  /* 0x0000003c00297308 */ /* 0x000e700000001400 */
[----:B------:R-:W1:Y:S01]  /*0f20*/  MUFU.RSQ R26, R19 ;  /* 0x00000013001a7308 */ /* 0x000e620000001400 */
[----:B0-----:R-:W-:Y:S01]  /*0f30*/  FMUL R5, R17, R50 ;  /* 0x0000003211057220 */ /* 0x001fe20000400000 */
[----:B------:R-:W-:-:S03]  /*0f40*/  FFMA R7, R7, R28, R16 ;  /* 0x0000001c07077223 */ /* 0x000fc60000000010 */
[--C-:B------:R-:W-:Y:S01]  /*0f50*/  FFMA R5, R5, R30, R18.reuse ;  /* 0x0000001e05057223 */ /* 0x100fe20000000012 */
[----:B-1----:R-:W-:Y:S01]  /*0f60*/  FMUL R41, R41, R54 ;  /* 0x0000003629297220 */ /* 0x002fe20000400000 */
[----:B------:R-:W-:Y:S01]  /*0f70*/  FFMA R29, R29, R30, R18 ;  /* 0x0000001e1d1d7223 */ /* 0x000fe20000000012 */
[-CC-:B------:R-:W-:Y:S01]  /*0f80*/  FFMA R27, R27, R28.reuse, R16.reuse ;  /* 0x0000001c1b1b7223 */ /* 0x180fe20000000010 */
[----:B------:R-:W-:Y:S01]  /*0f90*/  FFMA R31, R31, R28, R16 ;  /* 0x0000001c1f1f7223 */ /* 0x000fe20000000010 */
[----:B------:R-:W-:Y:S01]  /*0fa0*/  FFMA R41, R41, R30, R18 ;  /* 0x0000001e29297223 */ /* 0x000fe20000000012 */
[----:B------:R-:W-:Y:S01]  /*0fb0*/  FMUL R43, R26, R43 ;  /* 0x0000002b1a2b7220 */ /* 0x000fe20000400000 */
[----:B------:R-:W-:-:S03]  /*0fc0*/  FFMA R11, R11, R28, R16 ;  /* 0x0000001c0b0b7223 */ /* 0x000fc60000000010 */
[----:B------:R-:W-:Y:S01]  /*0fd0*/  FFMA R43, R43, R30, R18 ;  /* 0x0000001e2b2b7223 */ /* 0x000fe20000000012 */
[C---:B---3--:R-:W-:Y:S01]  /*0fe0*/  FSETP.GEU.AND P2, PT, R7.reuse, -R32, PT ;  /* 0x800000200700720b */ /* 0x048fe20003f4e000 */
[----:B------:R-:W-:Y:S01]  /*0ff0*/  FADD R7, R7, R32 ;  /* 0x0000002007077221 */ /* 0x000fe20000000000 */
[C---:B------:R-:W-:Y:S01]  /*1000*/  FSETP.GEU.AND P1, PT, R58.reuse, -R33, PT ;  /* 0x800000213a00720b */ /* 0x040fe20003f2e000 */
[----:B------:R-:W-:Y:S01]  /*1010*/  FADD R33, R58, R33 ;  /* 0x000000213a217221 */ /* 0x000fe20000000000 */
[C---:B------:R-:W-:Y:S01]  /*1020*/  FSETP.GEU.AND P0, PT, R5.reuse, -R34, PT ;  /* 0x800000220500720b */ /* 0x040fe20003f0e000 */
[----:B------:R-:W-:Y:S01]  /*1030*/  FADD R5, R5, R34 ;  /* 0x0000002205057221 */ /* 0x000fe20000000000 */
[----:B------:R-:W-:Y:S02]  /*1040*/  FSEL R7, R7, RZ, P2 ;  /* 0x000000ff07077208 */ /* 0x000fe40001000000 */
[----:B------:R-:W-:Y:S02]  /*1050*/  FSEL R16, R33, RZ, P1 ;  /* 0x000000ff21107208 */ /* 0x000fe40000800000 */
[----:B------:R-:W-:-:S02]  /*1060*/  FSEL R18, R5, RZ, P0 ;  /* 0x000000ff05127208 */ /* 0x000fc40000000000 */
[C---:B------:R-:W-:Y:S01]  /*1070*/  FSETP.GEU.AND P0, PT, R46.reuse, -R35, PT ;  /* 0x800000232e00720b */ /* 0x040fe20003f0e000 */
[----:B------:R-:W-:Y:S01]  /*1080*/  FADD R35, R46, R35 ;  /* 0x000000232e237221 */ /* 0x000fe20000000000 */
[----:B------:R-:W-:Y:S01]  /*1090*/  STS [R24], R7 ;  /* 0x0000000718007388 */ /* 0x000fe20000000800 */
[C---:B----4-:R-:W-:Y:S01]  /*10a0*/  FSETP.GEU.AND P1, PT, R56.reuse, -R21, PT ;  /* 0x800000153800720b */ /* 0x050fe20003f2e000 */
[----:B------:R-:W-:Y:S01]  /*10b0*/  FADD R21, R56, R21 ;  /* 0x0000001538157221 */ /* 0x000fe20000000000 */
[C---:B------:R-:W-:Y:S01]  /*10c0*/  FSETP.GEU.AND P2, PT, R11.reuse, -R20, PT ;  /* 0x800000140b00720b */ /* 0x040fe20003f4e000 */
[----:B------:R0:W-:Y:S01]  /*10d0*/  STS [R47+0x100], R16 ;  /* 0x000100102f007388 */ /* 0x0001e20000000800 */
[----:B------:R-:W-:Y:S01]  /*10e0*/  FADD R11, R11, R20 ;  /* 0x000000140b0b7221 */ /* 0x000fe20000000000 */
[----:B------:R-:W-:Y:S01]  /*10f0*/  FSEL R20, R35, RZ, P0 ;  /* 0x000000ff23147208 */ /* 0x000fe20000000000 */
[C---:B------:R-:W-:Y:S01]  /*1100*/  FADD R5, R43.reuse, R22 ;  /* 0x000000162b057221 */ /* 0x040fe20000000000 */
[----:B------:R-:W-:Y:S01]  /*1110*/  FSETP.GEU.AND P0, PT, R43, -R22, PT ;  /* 0x800000162b00720b */ /* 0x000fe20003f0e000 */
[----:B------:R1:W-:Y:S01]  /*1120*/  STS [R25+0x200], R18 ;  /* 0x0002001219007388 */ /* 0x0003e20000000800 */
[----:B------:R-:W-:-:S02]  /*1130*/  FSEL R11, R11, RZ, P2 ;  /* 0x000000ff0b0b7208 */ /* 0x000fc40001000000 */
[----:B0-----:R-:W-:Y:S02]  /*1140*/  FSEL R16, R21, RZ, P1 ;  /* 0x000000ff15107208 */ /* 0x001fe40000800000 */
[C---:B--2---:R-:W-:Y:S01]  /*1150*/  FSETP.GEU.AND P1, PT, R41.reuse, -R38, PT ;  /* 0x800000262900720b */ /* 0x044fe20003f2e000 */
[----:B------:R-:W-:Y:S01]  /*1160*/  FADD R38, R41, R38 ;  /* 0x0000002629267221 */ /* 0x000fe20000000000 */
[C---:B------:R-:W-:Y:S01]  /*1170*/  FSETP.GEU.AND P2, PT, R52.reuse, -R37, PT ;  /* 0x800000253400720b */ /* 0x040fe20003f4e000 */
[----:B------:R-:W-:Y:S01]  /*1180*/  FADD R37, R52, R37 ;  /* 0x0000002534257221 */ /* 0x000fe20000000000 */
[----:B-1----:R-:W-:Y:S01]  /*1190*/  FSEL R18, R5, RZ, P0 ;  /* 0x000000ff05127208 */ /* 0x002fe20000000000 */
[----:B------:R-:W-:Y:S01]  /*11a0*/  IMAD.SHL.U32 R5, R6, 0x4, RZ ;  /* 0x0000000406057824 */ /* 0x000fe200078e00ff */
[----:B------:R-:W-:Y:S01]  /*11b0*/  FSEL R38, R38, RZ, P1 ;  /* 0x000000ff26267208 */ /* 0x000fe20000800000 */
[----:B------:R-:W-:Y:S01]  /*11c0*/  STS [R9+0x300], R20 ;  /* 0x0003001409007388 */ /* 0x000fe20000000800 */
[C---:B------:R-:W-:Y:S01]  /*11d0*/  FSETP.GEU.AND P4, PT, R42.reuse, -R23, PT ;  /* 0x800000172a00720b */ /* 0x040fe20003f8e000 */
[----:B------:R-:W-:Y:S01]  /*11e0*/  FADD R23, R42, R23 ;  /* 0x000000172a177221 */ /* 0x000fe20000000000 */
[C---:B------:R-:W-:Y:S01]  /*11f0*/  FSETP.GEU.AND P3, PT, R31.reuse, -R36, PT ;  /* 0x800000241f00720b */ /* 0x040fe20003f6e000 */
[----:B------:R-:W-:Y:S01]  /*1200*/  STS [R24+0x40], R11 ;  /* 0x0000400b18007388 */ /* 0x000fe20000000800 */
[C---:B------:R-:W-:Y:S01]  /*1210*/  FSETP.GEU.AND P0, PT, R40.reuse, -R39, PT ;  /* 0x800000272800720b */ /* 0x040fe20003f0e000 */
[----:B------:R-:W-:Y:S01]  /*1220*/  FADD R31, R31, R36 ;  /* 0x000000241f1f7221 */ /* 0x000fe20000000000 */
[----:B------:R-:W-:Y:S01]  /*1230*/  FADD R39, R40, R39 ;  /* 0x0000002728277221 */ /* 0x000fe20000000000 */
[----:B------:R0:W-:Y:S01]  /*1240*/  STS [R47+0x140], R16 ;  /* 0x000140102f007388 */ /* 0x0001e20000000800 */
[----:B------:R-:W-:-:S02]  /*1250*/  LOP3.LUT R5, R5, 0x3fc, RZ, 0xc0, !PT ;  /* 0x000003fc05057812 */ /* 0x000fc400078ec0ff */
[C---:B-----5:R-:W-:Y:S01]  /*1260*/  FSETP.GEU.AND P1, PT, R27.reuse, -R12, PT ;  /* 0x8000000c1b00720b */ /* 0x060fe20003f2e000 */
[----:B------:R-:W-:Y:S01]  /*1270*/  FADD R12, R27, R12 ;  /* 0x0000000c1b0c7221 */ /* 0x000fe20000000000 */
[----:B0-----:R-:W-:Y:S02]  /*1280*/  FSEL R16, R37, RZ, P2 ;  /* 0x000000ff25107208 */ /* 0x001fe40001000000 */
[C---:B------:R-:W-:Y:S01]  /*1290*/  FSETP.GEU.AND P2, PT, R48.reuse, -R13, PT ;  /* 0x8000000d3000720b */ /* 0x040fe20003f4e000 */
[----:B------:R-:W-:Y:S01]  /*12a0*/  FADD R13, R48, R13 ;  /* 0x0000000d300d7221 */ /* 0x000fe20000000000 */
[----:B------:R0:W-:Y:S01]  /*12b0*/  STS [R25+0x240], R18 ;  /* 0x0002401219007388 */ /* 0x0001e20000000800 */
[----:B------:R-:W-:Y:S02]  /*12c0*/  FSEL R20, R23, RZ, P4 ;  /* 0x000000ff17147208 */ /* 0x000fe40002000000 */
[----:B------:R-:W-:Y:S02]  /*12d0*/  FSEL R7, R12, RZ, P1 ;  /* 0x000000ff0c077208 */ /* 0x000fe40000800000 */
[----:B------:R-:W-:-:S02]  /*12e0*/  FSEL R31, R31, RZ, P3 ;  /* 0x000000ff1f1f7208 */ /* 0x000fc40001800000 */
[----:B------:R-:W-:Y:S02]  /*12f0*/  LOP3.LUT R11, R5, 0x400, RZ, 0xfc, !PT ;  /* 0x00000400050b7812 */ /* 0x000fe400078efcff */
[C---:B------:R-:W-:Y:S01]  /*1300*/  FSETP.GEU.AND P1, PT, R29.reuse, -R14, PT ;  /* 0x8000000e1d00720b */ /* 0x040fe20003f2e000 */
[----:B------:R-:W-:Y:S01]  /*1310*/  FADD R14, R29, R14 ;  /* 0x0000000e1d0e7221 */ /* 0x000fe20000000000 */
[----:B0-----:R-:W-:Y:S02]  /*1320*/  FSEL R18, R39, RZ, P0 ;  /* 0x000000ff27127208 */ /* 0x001fe40000000000 */
[C---:B------:R-:W-:Y:S01]  /*1330*/  FSETP.GEU.AND P0, PT, R10.reuse, -R15, PT ;  /* 0x8000000f0a00720b */ /* 0x040fe20003f0e000 */
[----:B------:R-:W-:Y:S01]  /*1340*/  FADD R10, R10, R15 ;  /* 0x0000000f0a0a7221 */ /* 0x000fe20000000000 */
[----:B------:R-:W-:Y:S01]  /*1350*/  FSEL R12, R13, RZ, P2 ;  /* 0x000000ff0d0c7208 */ /* 0x000fe20001000000 */
[----:B------:R-:W-:Y:S01]  /*1360*/  STS [R9+0x340], R20 ;  /* 0x0003401409007388 */ /* 0x000fe20000000800 */
[----:B------:R-:W-:-:S02]  /*1370*/  SHF.R.U32.HI R13, RZ, 0x2, R11 ;  /* 0x00000002ff0d7819 */ /* 0x000fc4000001160b */
[----:B------:R-:W-:Y:S01]  /*1380*/  LOP3.LUT R11, R6, 0xf0, RZ, 0xc0, !PT ;  /* 0x000000f0060b7812 */ /* 0x000fe200078ec0ff */
[----:B------:R-:W-:Y:S01]  /*1390*/  STS [R24+0x80], R31 ;  /* 0x0000801f18007388 */ /* 0x000fe20000000800 */
[----:B------:R-:W-:Y:S02]  /*13a0*/  FSEL R6, R14, RZ, P1 ;  /* 0x000000ff0e067208 */ /* 0x000fe40000800000 */
[----:B------:R-:W-:Y:S01]  /*13b0*/  FSEL R10, R10, RZ, P0 ;  /* 0x000000ff0a0a7208 */ /* 0x000fe20000000000 */
[----:B------:R-:W-:Y:S04]  /*13c0*/  STS [R47+0x180], R16 ;  /* 0x000180102f007388 */ /* 0x000fe80000000800 */
[----:B------:R-:W-:Y:S04]  /*13d0*/  STS [R25+0x280], R38 ;  /* 0x0002802619007388 */ /* 0x000fe80000000800 */
[----:B------:R-:W-:Y:S04]  /*13e0*/  STS [R9+0x380], R18 ;  /* 0x0003801209007388 */ /* 0x000fe80000000800 */
[----:B------:R-:W-:Y:S04]  /*13f0*/  STS [R24+0xc0], R7 ;  /* 0x0000c00718007388 */ /* 0x000fe80000000800 */
[----:B------:R-:W-:Y:S04]  /*1400*/  STS [R47+0x1c0], R12 ;  /* 0x0001c00c2f007388 */ /* 0x000fe80000000800 */
[----:B------:R0:W-:Y:S04]  /*1410*/  STS [R25+0x2c0], R6 ;  /* 0x0002c00619007388 */ /* 0x0001e80000000800 */
[----:B------:R1:W-:Y:S01]  /*1420*/  STS [R9+0x3c0], R10 ;  /* 0x0003c00a09007388 */ /* 0x0003e20000000800 */
[----:B------:R-:W-:-:S02]  /*1430*/  LOP3.LUT R15, R5, 0x800, RZ, 0xfc, !PT ;  /* 0x00000800050f7812 */ /* 0x000fc400078efcff */
[----:B------:R-:W-:Y:S02]  /*1440*/  LOP3.LUT R13, R13, 0x1f0, RZ, 0xc0, !PT ;  /* 0x000001f00d0d7812 */ /* 0x000fe400078ec0ff */
[----:B------:R-:W-:Y:S01]  /*1450*/  SHF.R.U32.HI R15, RZ, 0x2, R15 ;  /* 0x00000002ff0f7819 */ /* 0x000fe2000001160f */
[----:B0-----:R-:W0:Y:S01]  /*1460*/  LDC.64 R6, c[0x0][0x240] ;  /* 0x00009000ff067b82 */ /* 0x001e220000000a00 */
[----:B------:R-:W-:Y:S02]  /*1470*/  IADD3 R14, R11, UR4, RZ ;  /* 0x000000040b0e7c10 */ /* 0x000fe4000fffe0ff */
[----:B------:R-:W-:Y:S01]  /*1480*/  LOP3.LUT R15, R15, 0x2f0, RZ, 0xc0, !PT ;  /* 0x000002f00f0f7812 */ /* 0x000fe200078ec0ff */
[----:B------:R-:W-:-:S03]  /*1490*/  VIADD R16, R13, UR4 ;  /* 0x000000040d107c36 */ /* 0x000fc60008000000 */
[----:B------:R-:W-:Y:S01]  /*14a0*/  IADD3 R18, R15, UR4, RZ ;  /* 0x000000040f127c10 */ /* 0x000fe2000fffe0ff */
[C---:B------:R-:W-:Y:S01]  /*14b0*/  IMAD R20, R5.reuse, 0x4, R14 ;  /* 0x0000000405147824 */ /* 0x040fe200078e020e */
[----:B------:R-:W-:Y:S01]  /*14c0*/  BAR.SYNC.DEFER_BLOCKING 0x0 ;  /* 0x0000000000007b1d */ /* 0x000fe20000010000 */
[C---:B------:R-:W-:Y:S02]  /*14d0*/  LEA R16, R5.reuse, R16, 0x2 ;  /* 0x0000001005107211 */ /* 0x040fe400078e10ff */
[----:B------:R-:W-:Y:S01]  /*14e0*/  IMAD R12, R5, 0x4, R18 ;  /* 0x00000004050c7824 */ /* 0x000fe200078e0212 */
[----:B------:R-:W-:Y:S02]  /*14f0*/  LOP3.LUT R11, R4, 0x3c, R8, 0xf8, !PT ;  /* 0x0000003c040b7812 */ /* 0x000fe400078ef808 */
[----:B------:R-:W-:Y:S02]  /*1500*/  SHF.R.U32.HI R24, RZ, 0x4, R2 ;  /* 0x00000004ff187819 */ /* 0x000fe40000011602 */
[----:B------:R-:W-:Y:S01]  /*1510*/  LEA.HI R0, R0, R11, RZ, 0x8 ;  /* 0x0000000b00007211 */ /* 0x000fe200078f40ff */
[----:B------:R-:W2:Y:S04]  /*1520*/  LDS.128 R20, [R20] ;  /* 0x0000000014147984 */ /* 0x000ea80000000c00 */
[----:B------:R-:W3:Y:S04]  /*1530*/  LDS.128 R16, [R16+0x1000] ;  /* 0x0010000010107984 */ /* 0x000ee80000000c00 */
[----:B------:R-:W4:Y:S01]  /*1540*/  LDS.128 R12, [R12+0x2000] ;  /* 0x002000000c0c7984 */ /* 0x000f220000000c00 */
[----:B------:R-:W-:-:S02]  /*1550*/  SHF.L.U32 R8, R0, 0x8, RZ ;  /* 0x0000000800087819 */ /* 0x000fc400000006ff */
[----:B------:R-:W-:Y:S02]  /*1560*/  SGXT.U32 R24, R24, 0x4 ;  /* 0x000000041818781a */ /* 0x000fe40000000000 */
[----:B------:R-:W-:Y:S02]  /*1570*/  LOP3.LUT R0, R0, 0xffffff00, RZ, 0xc0, !PT ;  /* 0xffffff0000007812 */ /* 0x000fe400078ec0ff */
[----:B-1----:R-:W-:Y:S02]  /*1580*/  LOP3.LUT R9, R8, 0xffff0000, RZ, 0xc0, !PT ;  /* 0xffff000008097812 */ /* 0x002fe400078ec0ff */
[----:B------:R-:W-:Y:S02]  /*1590*/  LOP3.LUT R4, R3, 0x30, R24, 0xfe, !PT ;  /* 0x0000003003047812 */ /* 0x000fe400078efe18 */
[----:B------:R-:W-:Y:S02]  /*15a0*/  LOP3.LUT R2, R3, 0x20, R24, 0xfe, !PT ;  /* 0x0000002003027812 */ /* 0x000fe400078efe18 */
[----:B------:R-:W-:-:S02]  /*15b0*/  LOP3.LUT R8, R3, R24, RZ, 0xfc, !PT ;  /* 0x0000001803087212 */ /* 0x000fc400078efcff */
[----:B------:R-:W-:Y:S02]  /*15c0*/  LOP3.LUT R10, R5, 0xc00, RZ, 0xfc, !PT ;  /* 0x00000c00050a7812 */ /* 0x000fe400078efcff */
[----:B------:R-:W-:Y:S02]  /*15d0*/  LOP3.LUT R3, R3, 0x10, R24, 0xfe, !PT ;  /* 0x0000001003037812 */ /* 0x000fe400078efe18 */
[----:B------:R-:W-:Y:S02]  /*15e0*/  IADD3 R25, R9, R11, -R0 ;  /* 0x0000000b09197210 */ /* 0x000fe40007ffe800 */
[----:B------:R-:W-:Y:S02]  /*15f0*/  ISETP.GE.AND P0, PT, R8, 0x100, PT ;  /* 0x000001000800780c */ /* 0x000fe40003f06270 */
[----:B------:R-:W-:Y:S02]  /*1600*/  SHF.R.U32.HI R10, RZ, 0x2, R10 ;  /* 0x00000002ff0a7819 */ /* 0x000fe4000001160a */
[----:B------:R-:W-:-:S02]  /*1610*/  ISETP.GE.AND P1, PT, R3, 0x100, PT ;  /* 0x000001000300780c */ /* 0x000fc40003f26270 */
[----:B------:R-:W-:Y:S01]  /*1620*/  ISETP.GE.AND P2, PT, R2, 0x100, PT ;  /* 0x000001000200780c */ /* 0x000fe20003f46270 */
[--C-:B------:R-:W-:Y:S01]  /*1630*/  IMAD R9, R8, 0x100, R25.reuse ;  /* 0x0000010008097824 */ /* 0x100fe200078e0219 */
[----:B------:R-:W-:Y:S02]  /*1640*/  ISETP.GE.AND P3, PT, R4, 0x100, PT ;  /* 0x000001000400780c */ /* 0x000fe40003f66270 */
[----:B------:R-:W-:Y:S01]  /*1650*/  LEA R11, R3, R25, 0x8 ;  /* 0x00000019030b7211 */ /* 0x000fe200078e40ff */
[----:B------:R-:W-:Y:S01]  /*1660*/  IMAD R27, R2, 0x100, R25 ;  /* 0x00000100021b7824 */ /* 0x000fe200078e0219 */
[----:B------:R-:W-:Y:S01]  /*1670*/  LOP3.LUT R10, R10, 0x3f0, RZ, 0xc0, !PT ;  /* 0x000003f00a0a7812 */ /* 0x000fe200078ec0ff */
[----:B0-----:R-:W-:-:S03]  /*1680*/  IMAD.WIDE R2, R9, 0x4, R6 ;  /* 0x0000000409027825 */ /* 0x001fc600078e0206 */
[----:B------:R-:W-:Y:S01]  /*1690*/  IADD3 R0, R10, UR4, RZ ;  /* 0x000000040a007c10 */ /* 0x000fe2000fffe0ff */
[--C-:B------:R-:W-:Y:S01]  /*16a0*/  IMAD.WIDE R8, R11, 0x4, R6.reuse ;  /* 0x000000040b087825 */ /* 0x100fe200078e0206 */
[----:B--2---:R0:W-:Y:S03]  /*16b0*/  @!P0 STG.E.128 desc[UR6][R2.64], R20 ;  /* 0x0000001402008986 */ /* 0x0041e6000c101d06 */
[----:B------:R-:W-:Y:S01]  /*16c0*/  IMAD.WIDE R10, R27, 0x4, R6 ;  /* 0x000000041b0a7825 */ /* 0x000fe200078e0206 */
[----:B---3--:R0:W-:Y:S04]  /*16d0*/  @!P1 STG.E.128 desc[UR6][R8.64], R16 ;  /* 0x0000001008009986 */ /* 0x0081e8000c101d06 */
[----:B----4-:R0:W-:Y:S01]  /*16e0*/  @!P2 STG.E.128 desc[UR6][R10.64], R12 ;  /* 0x0000000c0a00a986 */ /* 0x0101e2000c101d06 */
[----:B------:R-:W-:Y:S01]  /*16f0*/  IMAD R0, R5, 0x4, R0 ;  /* 0x0000000405007824 */ /* 0x000fe200078e0200 */
[----:B0-----:R-:W-:Y:S06]  /*1700*/  @P3 EXIT ;  /* 0x000000000000394d */ /* 0x001fec0003800000 */
[----:B0-----:R-:W0:Y:S01]  /*1710*/  LDS.128 R8, [R0+0x3000] ;  /* 0x0030000000087984 */ /* 0x001e220000000c00 */
[----:B------:R-:W-:-:S05]  /*1720*/  LEA R25, R4, R25, 0x8 ;  /* 0x0000001904197211 */ /* 0x000fca00078e40ff */
[----:B------:R-:W-:-:S05]  /*1730*/  IMAD.WIDE R6, R25, 0x4, R6 ;  /* 0x0000000419067825 */ /* 0x000fca00078e0206 */
[----:B0-----:R-:W-:Y:S01]  /*1740*/  STG.E.128 desc[UR6][R6.64], R8 ;  /* 0x0000000806007986 */ /* 0x001fe2000c101d06 */
[----:B------:R-:W-:Y:S05]  /*1750*/  EXIT ;  /* 0x000000000000794d */ /* 0x000fea0003800000 */
.L_x_0:
[----:B------:R-:W-:-:S00]  /*1760*/  BRA `(.L_x_0) ;  /* 0xfffffffc00fc7947 */ /* 0x000fc0000383ffff */
[----:B------:R-:W-:-:S00]  /*1770*/  NOP ;  /* 0x0000000000007918 */ /* 0x000fc00000000000 */
        /* <DEDUP_REMOVED lines=8> */
.L_x_1:


//--------------------- .nv.global.init           --------------------------
	.section	.nv.global.init,"aw",@progbits
.nv.global.init:
	.type		_$_str,@object
	.size		_$_str,(.L_0 - _$_str)
_$_str:
        /*0000*/ 	.byte	0x5f, 0x5f, 0x43, 0x55, 0x44, 0x41, 0x5f, 0x46, 0x54, 0x5a, 0x00
.L_0:


//--------------------- .nv.shared.triton_poi_fused_add_native_group_norm_relu_14 --------------------------
	.section	.nv.shared.triton_poi_fused_add_native_group_norm_relu_14,"aw",@nobits
	.sectionflags	@""
	.align	16
	.zero		1024


//--------------------- .nv.constant0.triton_poi_fused_add_native_group_norm_relu_14 --------------------------
	.section	.nv.constant0.triton_poi_fused_add_native_group_norm_relu_14,"a",@progbits
	.sectionflags	@""
	.align	4
.nv.constant0.triton_poi_fused_add_native_group_norm_relu_14:
	.zero		592
